	.headerflags	@"EF_CUDA_TEXMODE_UNIFIED EF_CUDA_64BIT_ADDRESS EF_CUDA_ACCELERATORS EF_CUDA_SM90 EF_CUDA_VIRTUAL_SM(EF_CUDA_SM90)"
	.elftype	@"ET_EXEC"


//--------------------- .nv.info                  --------------------------
	.section	.nv.info,"",@"SHT_CUDA_INFO"
	.align	4


	//----- nvinfo : EIATTR_REGCOUNT
	.align		4
        /*0000*/ 	.byte	0x04, 0x2f
        /*0002*/ 	.short	(.L_3 - .L_2)
	.align		4
.L_2:
        /*0004*/ 	.word	index@(triton_poi_fused__native_batch_norm_legit_no_training_convolution_relu_5)
        /*0008*/ 	.word	0x0000001a


	//----- nvinfo : EIATTR_MIN_STACK_SIZE
	.align		4
.L_3:
        /*000c*/ 	.byte	0x04, 0x12
        /*000e*/ 	.short	(.L_5 - .L_4)
	.align		4
.L_4:
        /*0010*/ 	.word	index@(triton_poi_fused__native_batch_norm_legit_no_training_convolution_relu_5)
        /*0014*/ 	.word	0x00000000


	//----- nvinfo : EIATTR_FRAME_SIZE
	.align		4
.L_5:
        /*0018*/ 	.byte	0x04, 0x11
        /*001a*/ 	.short	(.L_7 - .L_6)
	.align		4
.L_6:
        /*001c*/ 	.word	index@(triton_poi_fused__native_batch_norm_legit_no_training_convolution_relu_5)
        /*0020*/ 	.word	0x00000000


	//----- nvinfo : EIATTR_MIN_STACK_SIZE
	.align		4
.L_7:
        /*0024*/ 	.byte	0x04, 0x12
        /*0026*/ 	.short	(.L_9 - .L_8)
	.align		4
.L_8:
        /*0028*/ 	.word	index@(triton_poi_fused__native_batch_norm_legit_no_training_convolution_relu_5)
        /*002c*/ 	.word	0x00000000
.L_9:


//--------------------- .nv.info.triton_poi_fused__native_batch_norm_legit_no_training_convolution_relu_5 --------------------------
	.section	.nv.info.triton_poi_fused__native_batch_norm_legit_no_training_convolution_relu_5,"",@"SHT_CUDA_INFO"
	.sectionflags	@""
	.align	4


	//----- nvinfo : EIATTR_CUDA_API_VERSION
	.align		4
        /*0000*/ 	.byte	0x04, 0x37
        /*0002*/ 	.short	(.L_11 - .L_10)
.L_10:
        /*0004*/ 	.word	0x0000007c


	//----- nvinfo : EIATTR_KPARAM_INFO
	.align		4
.L_11:
        /*0008*/ 	.byte	0x04, 0x17
        /*000a*/ 	.short	(.L_13 - .L_12)
.L_12:
        /*000c*/ 	.word	0x00000000
        /*0010*/ 	.short	0x0007
        /*0012*/ 	.short	0x0038
        /*0014*/ 	.byte	0x00, 0xf0, 0x11, 0x00


	//----- nvinfo : EIATTR_KPARAM_INFO
	.align		4
.L_13:
        /*0018*/ 	.byte	0x04, 0x17
        /*001a*/ 	.short	(.L_15 - .L_14)
.L_14:
        /*001c*/ 	.word	0x00000000
        /*0020*/ 	.short	0x0006
        /*0022*/ 	.short	0x0030
        /*0024*/ 	.byte	0x00, 0xf4, 0x21, 0x00


	//----- nvinfo : EIATTR_KPARAM_INFO
	.align		4
.L_15:
        /*0028*/ 	.byte	0x04, 0x17
        /*002a*/ 	.short	(.L_17 - .L_16)
.L_16:
        /*002c*/ 	.word	0x00000000
        /*0030*/ 	.short	0x0005
        /*0032*/ 	.short	0x0028
        /*0034*/ 	.byte	0x00, 0xf4, 0x21, 0x00


	//----- nvinfo : EIATTR_KPARAM_INFO
	.align		4
.L_17:
        /*0038*/ 	.byte	0x04, 0x17
        /*003a*/ 	.short	(.L_19 - .L_18)
.L_18:
        /*003c*/ 	.word	0x00000000
        /*0040*/ 	.short	0x0004
        /*0042*/ 	.short	0x0020
        /*0044*/ 	.byte	0x00, 0xf4, 0x21, 0x00


	//----- nvinfo : EIATTR_KPARAM_INFO
	.align		4
.L_19:
        /*0048*/ 	.byte	0x04, 0x17
        /*004a*/ 	.short	(.L_21 - .L_20)
.L_20:
        /*004c*/ 	.word	0x00000000
        /*0050*/ 	.short	0x0003
        /*0052*/ 	.short	0x0018
        /*0054*/ 	.byte	0x00, 0xf4, 0x21, 0x00


	//----- nvinfo : EIATTR_KPARAM_INFO
	.align		4
.L_21:
        /*0058*/ 	.byte	0x04, 0x17
        /*005a*/ 	.short	(.L_23 - .L_22)
.L_22:
        /*005c*/ 	.word	0x00000000
        /*0060*/ 	.short	0x0002
        /*0062*/ 	.short	0x0010
        /*0064*/ 	.byte	0x00, 0xf4, 0x21, 0x00


	//----- nvinfo : EIATTR_KPARAM_INFO
	.align		4
.L_23:
        /*0068*/ 	.byte	0x04, 0x17
        /*006a*/ 	.short	(.L_25 - .L_24)
.L_24:
        /*006c*/ 	.word	0x00000000
        /*0070*/ 	.short	0x0001
        /*0072*/ 	.short	0x0008
        /*0074*/ 	.byte	0x00, 0xf4, 0x21, 0x00


	//----- nvinfo : EIATTR_KPARAM_INFO
	.align		4
.L_25:
        /*0078*/ 	.byte	0x04, 0x17
        /*007a*/ 	.short	(.L_27 - .L_26)
.L_26:
        /*007c*/ 	.word	0x00000000
        /*0080*/ 	.short	0x0000
        /*0082*/ 	.short	0x0000
        /*0084*/ 	.byte	0x00, 0xf4, 0x21, 0x00


	//----- nvinfo : EIATTR_SPARSE_MMA_MASK
	.align		4
.L_27:
        /*0088*/ 	.byte	0x03, 0x50
        /*008a*/ 	.short	0x0000


	//----- nvinfo : EIATTR_MAXREG_COUNT
	.align		4
        /*008c*/ 	.byte	0x03, 0x1b
        /*008e*/ 	.short	0x00ff


	//----- nvinfo : EIATTR_EXIT_INSTR_OFFSETS
	.align		4
        /*0090*/ 	.byte	0x04, 0x1c
        /*0092*/ 	.short	(.L_29 - .L_28)


	//   ....[0]....
.L_28:
        /*0094*/ 	.word	0x00000490


	//   ....[1]....
        /*0098*/ 	.word	0x000004b0


	//----- nvinfo : EIATTR_REQNTID
	.align		4
.L_29:
        /*009c*/ 	.byte	0x04, 0x10
        /*009e*/ 	.short	(.L_31 - .L_30)
.L_30:
        /*00a0*/ 	.word	0x00000100
        /*00a4*/ 	.word	0x00000001
        /*00a8*/ 	.word	0x00000001


	//----- nvinfo : EIATTR_CBANK_PARAM_SIZE
	.align		4
.L_31:
        /*00ac*/ 	.byte	0x03, 0x19
        /*00ae*/ 	.short	0x003c


	//----- nvinfo : EIATTR_PARAM_CBANK
	.align		4
        /*00b0*/ 	.byte	0x04, 0x0a
        /*00b2*/ 	.short	(.L_33 - .L_32)
	.align		4
.L_32:
        /*00b4*/ 	.word	index@(.nv.constant0.triton_poi_fused__native_batch_norm_legit_no_training_convolution_relu_5)
        /*00b8*/ 	.short	0x0210
        /*00ba*/ 	.short	0x003c


	//----- nvinfo : EIATTR_SW_WAR
	.align		4
.L_33:
        /*00bc*/ 	.byte	0x04, 0x36
        /*00be*/ 	.short	(.L_35 - .L_34)
.L_34:
        /*00c0*/ 	.word	0x00000008
.L_35:


//--------------------- .nv.callgraph             --------------------------
	.section	.nv.callgraph,"",@"SHT_CUDA_CALLGRAPH"
	.align	4
	.sectionentsize	8
	.align		4
        /*0000*/ 	.word	0x00000000
	.align		4
        /*0004*/ 	.word	0xffffffff
	.align		4
        /*0008*/ 	.word	0x00000000
	.align		4
        /*000c*/ 	.word	0xfffffffe
	.align		4
        /*0010*/ 	.word	0x00000000
	.align		4
        /*0014*/ 	.word	0xfffffffd
	.align		4
        /*0018*/ 	.word	0x00000000
	.align		4
        /*001c*/ 	.word	0xfffffffc


//--------------------- .nv.constant4             --------------------------
	.section	.nv.constant4,"a",@progbits
	.align	8
	.align		8
.nv.constant4:
        /*0000*/ 	.dword	_$_str
	.align		8
        /*0008*/ 	.dword	_$_str_$_2


//--------------------- .text.triton_poi_fused__native_batch_norm_legit_no_training_convolution_relu_5 --------------------------
	.section	.text.triton_poi_fused__native_batch_norm_legit_no_training_convolution_relu_5,"ax",@progbits
	.align	128
        .global         triton_poi_fused__native_batch_norm_legit_no_training_convolution_relu_5
        .type           triton_poi_fused__native_batch_norm_legit_no_training_convolution_relu_5,@function
        .size           triton_poi_fused__native_batch_norm_legit_no_training_convolution_relu_5,(.L_x_1 - triton_poi_fused__native_batch_norm_legit_no_training_convolution_relu_5)
        .other          triton_poi_fused__native_batch_norm_legit_no_training_convolution_relu_5,@"STO_CUDA_ENTRY STV_DEFAULT"
triton_poi_fused__native_batch_norm_legit_no_training_convolution_relu_5:
.text.triton_poi_fused__native_batch_norm_legit_no_training_convolution_relu_5:
[----:B------:R-:W0:Y:S01]  /*0000*/  LDC R1, c[0x0][0x28] ;  /* 0x00000a00ff017b82 */ /* 0x000e220000000800 */
[----:B------:R-:W1:Y:S07]  /*0010*/  S2R R0, SR_TID.X ;  /* 0x0000000000007919 */ /* 0x000e6e0000002100 */
[----:B------:R-:W2:Y:S01]  /*0020*/  LDC.64 R2, c[0x0][0x228] ;  /* 0x00008a00ff027b82 */ /* 0x000ea20000000a00 */
[----:B------:R-:W-:Y:S01]  /*0030*/  CS2R R8, SRZ ;  /* 0x0000000000087805 */ /* 0x000fe2000001ff00 */
[----:B------:R-:W-:Y:S01]  /*0040*/  ULDC.64 UR4, c[0x0][0x208] ;  /* 0x0000820000047ab9 */ /* 0x000fe20000000a00 */
[----:B------:R-:W3:Y:S05]  /*0050*/  S2R R7, SR_CTAID.X ;  /* 0x0000000000077919 */ /* 0x000eea0000002500 */
[----:B------:R-:W4:Y:S08]  /*0060*/  LDC.64 R16, c[0x0][0x218] ;  /* 0x00008600ff107b82 */ /* 0x000f300000000a00 */
[----:B------:R-:W5:Y:S08]  /*0070*/  LDC.64 R18, c[0x0][0x220] ;  /* 0x00008800ff127b82 */ /* 0x000f700000000a00 */
[----:B------:R-:W5:Y:S01]  /*0080*/  LDC.64 R20, c[0x0][0x230] ;  /* 0x00008c00ff147b82 */ /* 0x000f620000000a00 */
[----:B-1----:R-:W-:-:S07]  /*0090*/  SHF.L.U32 R0, R0, 0x1, RZ ;  /* 0x0000000100007819 */ /* 0x002fce00000006ff */
[----:B------:R-:W1:Y:S01]  /*00a0*/  LDC.64 R14, c[0x0][0x238] ;  /* 0x00008e00ff0e7b82 */ /* 0x000e620000000a00 */
[----:B---3--:R-:W-:Y:S02]  /*00b0*/  SHF.R.S32.HI R5, RZ, 0x16, R7 ;  /* 0x00000016ff057819 */ /* 0x008fe40000011407 */
[----:B------:R-:W-:Y:S02]  /*00c0*/  LOP3.LUT R0, R0, 0x1fe, RZ, 0xc0, !PT ;  /* 0x000001fe00007812 */ /* 0x000fe400078ec0ff */
[----:B------:R-:W-:Y:S02]  /*00d0*/  SGXT R5, R5, 0x1 ;  /* 0x000000010505781a */ /* 0x000fe40000000200 */
[----:B------:R-:W-:-:S04]  /*00e0*/  LEA R0, R7, R0, 0x9 ;  /* 0x0000000007007211 */ /* 0x000fc800078e48ff */
[----:B------:R-:W-:Y:S02]  /*00f0*/  LEA.HI R5, R5, R0, RZ, 0x8 ;  /* 0x0000000005057211 */ /* 0x000fe400078f40ff */
[----:B------:R-:W-:Y:S02]  /*0100*/  ISETP.GE.AND P0, PT, R0, 0x9c400, PT ;  /* 0x0009c4000000780c */ /* 0x000fe40003f06270 */
[----:B------:R-:W-:-:S04]  /*0110*/  LOP3.LUT R5, R5, 0xffffff00, RZ, 0xc0, !PT ;  /* 0xffffff0005057812 */ /* 0x000fc800078ec0ff */
[----:B------:R-:W-:Y:S02]  /*0120*/  IADD3 R12, R0, -R5, RZ ;  /* 0x80000005000c7210 */ /* 0x000fe40007ffe0ff */
[----:B------:R-:W3:Y:S03]  /*0130*/  LDC.64 R4, c[0x0][0x210] ;  /* 0x00008400ff047b82 */ /* 0x000ee60000000a00 */
[----:B--2---:R-:W-:-:S05]  /*0140*/  IMAD.WIDE R2, R12, 0x4, R2 ;  /* 0x000000040c027825 */ /* 0x004fca00078e0202 */
[----:B------:R2:W3:Y:S01]  /*0150*/  @!P0 LDG.E.EL.64 R8, desc[UR4][R2.64] ;  /* 0x0000000402088981 */ /* 0x0004e2000c2e1b00 */
[----:B------:R-:W-:Y:S02]  /*0160*/  CS2R R10, SRZ ;  /* 0x00000000000a7805 */ /* 0x000fe4000001ff00 */
[----:B------:R-:W-:Y:S01]  /*0170*/  CS2R R6, SRZ ;  /* 0x0000000000067805 */ /* 0x000fe2000001ff00 */
[----:B----4-:R-:W-:-:S04]  /*0180*/  IMAD.WIDE R16, R12, 0x4, R16 ;  /* 0x000000040c107825 */ /* 0x010fc800078e0210 */
[----:B-----5:R-:W-:Y:S01]  /*0190*/  IMAD.WIDE R18, R12, 0x4, R18 ;  /* 0x000000040c127825 */ /* 0x020fe200078e0212 */
[----:B------:R-:W4:Y:S01]  /*01a0*/  @!P0 LDG.E.EL.64 R10, desc[UR4][R16.64] ;  /* 0x00000004100a8981 */ /* 0x000f22000c2e1b00 */
[----:B--2---:R-:W-:Y:S02]  /*01b0*/  CS2R R2, SRZ ;  /* 0x0000000000027805 */ /* 0x004fe4000001ff00 */
[----:B---3--:R-:W-:-:S04]  /*01c0*/  IMAD.WIDE R4, R0, 0x4, R4 ;  /* 0x0000000400047825 */ /* 0x008fc800078e0204 */
[----:B------:R2:W3:Y:S04]  /*01d0*/  @!P0 LDG.E.EL.64 R2, desc[UR4][R18.64] ;  /* 0x0000000412028981 */ /* 0x0004e8000c2e1b00 */
[----:B------:R-:W4:Y:S01]  /*01e0*/  @!P0 LDG.E.64 R6, desc[UR4][R4.64] ;  /* 0x0000000404068981 */ /* 0x000f22000c1e1b00 */
[----:B0-----:R-:W-:-:S04]  /*01f0*/  IMAD.WIDE R20, R12, 0x4, R20 ;  /* 0x000000040c147825 */ /* 0x001fc800078e0214 */
[----:B-1----:R-:W-:Y:S01]  /*0200*/  IMAD.WIDE R22, R12, 0x4, R14 ;  /* 0x000000040c167825 */ /* 0x002fe200078e020e */
[----:B------:R-:W-:Y:S02]  /*0210*/  CS2R R12, SRZ ;  /* 0x00000000000c7805 */ /* 0x000fe4000001ff00 */
[----:B------:R-:W-:-:S04]  /*0220*/  CS2R R14, SRZ ;  /* 0x00000000000e7805 */ /* 0x000fc8000001ff00 */
[----:B------:R-:W5:Y:S04]  /*0230*/  @!P0 LDG.E.EL.64 R12, desc[UR4][R20.64] ;  /* 0x00000004140c8981 */ /* 0x000f68000c2e1b00 */
[----:B------:R-:W5:Y:S01]  /*0240*/  @!P0 LDG.E.EL.64 R14, desc[UR4][R22.64] ;  /* 0x00000004160e8981 */ /* 0x000f62000c2e1b00 */
[----:B--2---:R-:W-:Y:S01]  /*0250*/  HFMA2.MMA R18, -RZ, RZ, 1.625, 0 ;  /* 0x3e800000ff127435 */ /* 0x004fe200000001ff */
[----:B------:R-:W-:Y:S01]  /*0260*/  FADD R8, R8, 9.9999999747524270788e-07 ;  /* 0x358637bd08087421 */ /* 0x000fe20000000000 */
[----:B------:R-:W-:-:S03]  /*0270*/  FADD R9, R9, 9.9999999747524270788e-07 ;  /* 0x358637bd09097421 */ /* 0x000fc60000000000 */
[----:B------:R-:W0:Y:S08]  /*0280*/  MUFU.SQRT R16, R8 ;  /* 0x0000000800107308 */ /* 0x000e300000002000 */
[----:B------:R1:W2:Y:S01]  /*0290*/  MUFU.SQRT R17, R9 ;  /* 0x0000000900117308 */ /* 0x0002a20000002000 */
[C---:B0-----:R-:W-:Y:S02]  /*02a0*/  FSETP.GT.AND P1, PT, R16.reuse, 8.50705917302346158658e+37, PT ;  /* 0x7e8000001000780b */ /* 0x041fe40003f24000 */
[----:B------:R-:W-:Y:S01]  /*02b0*/  FSETP.GEU.AND P3, PT, R16, 1.175494350822287508e-38, PT ;  /* 0x008000001000780b */ /* 0x000fe20003f6e000 */
[----:B-1----:R-:W0:Y:S01]  /*02c0*/  LDC.64 R8, c[0x0][0x240] ;  /* 0x00009000ff087b82 */ /* 0x002e220000000a00 */
[----:B--2---:R-:W-:-:S02]  /*02d0*/  FSETP.GT.AND P2, PT, R17, 8.50705917302346158658e+37, PT ;  /* 0x7e8000001100780b */ /* 0x004fc40003f44000 */
[----:B------:R-:W-:-:S07]  /*02e0*/  FSETP.GEU.AND P4, PT, R17, 1.175494350822287508e-38, PT ;  /* 0x008000001100780b */ /* 0x000fce0003f8e000 */
[----:B------:R-:W-:-:S04]  /*02f0*/  @P1 FMUL R16, R16, 0.25 ;  /* 0x3e80000010101820 */ /* 0x000fc80000400000 */
[----:B------:R-:W-:Y:S01]  /*0300*/  @!P3 FMUL R16, R16, 16777216 ;  /* 0x4b8000001010b820 */ /* 0x000fe20000400000 */
[----:B------:R-:W-:-:S04]  /*0310*/  @P2 FMUL R17, R17, 0.25 ;  /* 0x3e80000011112820 */ /* 0x000fc80000400000 */
[----:B------:R-:W-:Y:S01]  /*0320*/  @!P4 FMUL R17, R17, 16777216 ;  /* 0x4b8000001111c820 */ /* 0x000fe20000400000 */
[----:B------:R-:W1:Y:S01]  /*0330*/  MUFU.RCP R16, R16 ;  /* 0x0000001000107308 */ /* 0x000e620000001000 */
[----:B------:R-:W-:-:S07]  /*0340*/  FSEL R19, R18, 1, P1 ;  /* 0x3f80000012137808 */ /* 0x000fce0000800000 */
[----:B------:R-:W2:Y:S01]  /*0350*/  MUFU.RCP R17, R17 ;  /* 0x0000001100117308 */ /* 0x000ea20000001000 */
[----:B------:R-:W-:Y:S01]  /*0360*/  FSEL R18, R18, 1, P2 ;  /* 0x3f80000012127808 */ /* 0x000fe20001000000 */
[----:B------:R-:W-:Y:S01]  /*0370*/  @!P3 FMUL R19, R19, 16777216 ;  /* 0x4b8000001313b820 */ /* 0x000fe20000400000 */
[----:B----4-:R-:W-:Y:S01]  /*0380*/  FADD R6, R10, R6 ;  /* 0x000000060a067221 */ /* 0x010fe20000000000 */
[----:B------:R-:W-:Y:S02]  /*0390*/  FADD R7, R11, R7 ;  /* 0x000000070b077221 */ /* 0x000fe40000000000 */
[----:B------:R-:W-:Y:S01]  /*03a0*/  @!P4 FMUL R18, R18, 16777216 ;  /* 0x4b8000001212c820 */ /* 0x000fe20000400000 */
[----:B-1----:R-:W-:Y:S01]  /*03b0*/  FMUL R19, R16, R19 ;  /* 0x0000001310137220 */ /* 0x002fe20000400000 */
[----:B---3--:R-:W-:Y:S01]  /*03c0*/  FADD R2, R6, -R2 ;  /* 0x8000000206027221 */ /* 0x008fe20000000000 */
[----:B------:R-:W-:Y:S01]  /*03d0*/  FADD R3, R7, -R3 ;  /* 0x8000000307037221 */ /* 0x000fe20000000000 */
[----:B--2---:R-:W-:-:S02]  /*03e0*/  FMUL R18, R17, R18 ;  /* 0x0000001211127220 */ /* 0x004fc40000400000 */
[----:B------:R-:W-:Y:S02]  /*03f0*/  FMUL R19, R2, R19 ;  /* 0x0000001302137220 */ /* 0x000fe40000400000 */
[----:B------:R-:W-:Y:S02]  /*0400*/  FMUL R18, R3, R18 ;  /* 0x0000001203127220 */ /* 0x000fe40000400000 */
[----:B-----5:R-:W-:Y:S02]  /*0410*/  FFMA R12, R19, R12, R14 ;  /* 0x0000000c130c7223 */ /* 0x020fe4000000000e */
[----:B------:R-:W-:Y:S01]  /*0420*/  FFMA R13, R18, R13, R15 ;  /* 0x0000000d120d7223 */ /* 0x000fe2000000000f */
[----:B------:R1:W-:Y:S02]  /*0430*/  @!P0 STG.E.64 desc[UR4][R4.64], R6 ;  /* 0x0000000604008986 */ /* 0x0003e4000c101b04 */
[----:B------:R-:W-:Y:S02]  /*0440*/  FSETP.GEU.AND P1, PT, R12, RZ, PT ;  /* 0x000000ff0c00720b */ /* 0x000fe40003f2e000 */
[----:B------:R-:W-:Y:S01]  /*0450*/  FSETP.GEU.AND P2, PT, R13, RZ, PT ;  /* 0x000000ff0d00720b */ /* 0x000fe20003f4e000 */
[----:B0-----:R-:W-:Y:S01]  /*0460*/  IMAD.WIDE R8, R0, 0x4, R8 ;  /* 0x0000000400087825 */ /* 0x001fe200078e0208 */
[----:B------:R-:W-:-:S02]  /*0470*/  FSEL R12, R12, RZ, P1 ;  /* 0x000000ff0c0c7208 */ /* 0x000fc40000800000 */
[----:B------:R-:W-:Y:S01]  /*0480*/  FSEL R13, R13, RZ, P2 ;  /* 0x000000ff0d0d7208 */ /* 0x000fe20001000000 */
[----:B------:R-:W-:Y:S08]  /*0490*/  @P0 EXIT ;  /* 0x000000000000094d */ /* 0x000ff00003800000 */
[----:B------:R-:W-:Y:S01]  /*04a0*/  STG.E.64 desc[UR4][R8.64], R12 ;  /* 0x0000000c08007986 */ /* 0x000fe2000c101b04 */
[----:B------:R-:W-:Y:S05]  /*04b0*/  EXIT ;  /* 0x000000000000794d */ /* 0x000fea0003800000 */
.L_x_0:
[----:B------:R-:W-:-:S00]  /*04c0*/  BRA `(.L_x_0) ;  /* 0xfffffffc00fc7947 */ /* 0x000fc0000383ffff */
[----:B------:R-:W-:-:S00]  /*04d0*/  NOP ;  /* 0x0000000000007918 */ /* 0x000fc00000000000 */
        /* <DEDUP_REMOVED lines=10> */
.L_x_1:


//--------------------- .nv.global.init           --------------------------
	.section	.nv.global.init,"aw",@progbits
.nv.global.init:
	.type		_$_str,@object
	.size		_$_str,(_$_str_$_2 - _$_str)
_$_str:
        /*0000*/ 	.byte	0x5f, 0x5f, 0x43, 0x55, 0x44, 0x41, 0x5f, 0x46, 0x54, 0x5a, 0x00
	.type		_$_str_$_2,@object
	.size		_$_str_$_2,(.L_1 - _$_str_$_2)
_$_str_$_2:
        /*000b*/ 	.byte	0x5f, 0x5f, 0x43, 0x55, 0x44, 0x41, 0x5f, 0x50, 0x52, 0x45, 0x43, 0x5f, 0x53, 0x51, 0x52, 0x54
        /*001b*/ 	.byte	0x00
.L_1:


//--------------------- .nv.constant0.triton_poi_fused__native_batch_norm_legit_no_training_convolution_relu_5 --------------------------
	.section	.nv.constant0.triton_poi_fused__native_batch_norm_legit_no_training_convolution_relu_5,"a",@progbits
	.sectionflags	@""
	.align	4
.nv.constant0.triton_poi_fused__native_batch_norm_legit_no_training_convolution_relu_5:
	.zero		588
